//
// Generated by NVIDIA NVVM Compiler
//
// Compiler Build ID: CL-36424714
// Cuda compilation tools, release 13.0, V13.0.88
// Based on NVVM 20.0.0
//

.version 9.0
.target sm_100
.address_size 64

	// .globl	_Z15matrixMulKernelPiS_S_

.visible .entry _Z15matrixMulKernelPiS_S_(
	.param .u64 .ptr .align 1 _Z15matrixMulKernelPiS_S__param_0,
	.param .u64 .ptr .align 1 _Z15matrixMulKernelPiS_S__param_1,
	.param .u64 .ptr .align 1 _Z15matrixMulKernelPiS_S__param_2
)
{
	.reg .b32 	%r<53>;
	.reg .b64 	%rd<13>;

	ld.param.u64 	%rd1, [_Z15matrixMulKernelPiS_S__param_0];
	ld.param.u64 	%rd2, [_Z15matrixMulKernelPiS_S__param_1];
	ld.param.u64 	%rd3, [_Z15matrixMulKernelPiS_S__param_2];
	mov.u32 	%r1, %tid.y;
	shl.b32 	%r2, %r1, 4;
	mov.u32 	%r3, %tid.x;
	cvta.to.global.u64 	%rd4, %rd1;
	cvta.to.global.u64 	%rd5, %rd2;
	mul.wide.u32 	%rd6, %r2, 4;
	add.s64 	%rd7, %rd4, %rd6;
	ld.global.u32 	%r4, [%rd7];
	mul.wide.u32 	%rd8, %r3, 4;
	add.s64 	%rd9, %rd5, %rd8;
	ld.global.u32 	%r5, [%rd9];
	mul.lo.s32 	%r6, %r5, %r4;
	ld.global.u32 	%r7, [%rd7+4];
	ld.global.u32 	%r8, [%rd9+64];
	mad.lo.s32 	%r9, %r8, %r7, %r6;
	ld.global.u32 	%r10, [%rd7+8];
	ld.global.u32 	%r11, [%rd9+128];
	mad.lo.s32 	%r12, %r11, %r10, %r9;
	ld.global.u32 	%r13, [%rd7+12];
	ld.global.u32 	%r14, [%rd9+192];
	mad.lo.s32 	%r15, %r14, %r13, %r12;
	ld.global.u32 	%r16, [%rd7+16];
	ld.global.u32 	%r17, [%rd9+256];
	mad.lo.s32 	%r18, %r17, %r16, %r15;
	ld.global.u32 	%r19, [%rd7+20];
	ld.global.u32 	%r20, [%rd9+320];
	mad.lo.s32 	%r21, %r20, %r19, %r18;
	ld.global.u32 	%r22, [%rd7+24];
	ld.global.u32 	%r23, [%rd9+384];
	mad.lo.s32 	%r24, %r23, %r22, %r21;
	ld.global.u32 	%r25, [%rd7+28];
	ld.global.u32 	%r26, [%rd9+448];
	mad.lo.s32 	%r27, %r26, %r25, %r24;
	ld.global.u32 	%r28, [%rd7+32];
	ld.global.u32 	%r29, [%rd9+512];
	mad.lo.s32 	%r30, %r29, %r28, %r27;
	ld.global.u32 	%r31, [%rd7+36];
	ld.global.u32 	%r32, [%rd9+576];
	mad.lo.s32 	%r33, %r32, %r31, %r30;
	ld.global.u32 	%r34, [%rd7+40];
	ld.global.u32 	%r35, [%rd9+640];
	mad.lo.s32 	%r36, %r35, %r34, %r33;
	ld.global.u32 	%r37, [%rd7+44];
	ld.global.u32 	%r38, [%rd9+704];
	mad.lo.s32 	%r39, %r38, %r37, %r36;
	ld.global.u32 	%r40, [%rd7+48];
	ld.global.u32 	%r41, [%rd9+768];
	mad.lo.s32 	%r42, %r41, %r40, %r39;
	ld.global.u32 	%r43, [%rd7+52];
	ld.global.u32 	%r44, [%rd9+832];
	mad.lo.s32 	%r45, %r44, %r43, %r42;
	ld.global.u32 	%r46, [%rd7+56];
	ld.global.u32 	%r47, [%rd9+896];
	mad.lo.s32 	%r48, %r47, %r46, %r45;
	ld.global.u32 	%r49, [%rd7+60];
	ld.global.u32 	%r50, [%rd9+960];
	mad.lo.s32 	%r51, %r50, %r49, %r48;
	cvta.to.global.u64 	%rd10, %rd3;
	add.s32 	%r52, %r2, %r3;
	mul.wide.u32 	%rd11, %r52, 4;
	add.s64 	%rd12, %rd10, %rd11;
	st.global.u32 	[%rd12], %r51;
	ret;

}


// ===== COMPILED SASS (sm_100) =====

	.target	sm_100

	.elftype	@"ET_EXEC"


//--------------------- .note.nv.tkinfo           --------------------------
	.section	.note.nv.tkinfo,"",@"SHT_NOTE"
	.sectionflags	@"SHF_NOTE_NV_TKINFO"
	.tkinfo
        /*0018*/ 	.word	0x00000002
        /*0030*/ 	.string	""
        /*0030*/ 	.string	"ptxas"
        /*0030*/ 	.string	"Cuda compilation tools, release 13.0, V13.0.88"
        /*0030*/ 	.string	"Build cuda_13.0.r13.0/compiler.36424714_0"
        /*0030*/ 	.string	"-arch sm_100 -m 64 "



//--------------------- .note.nv.cuinfo           --------------------------
	.section	.note.nv.cuinfo,"",@"SHT_NOTE"
	.sectionflags	@"SHF_NOTE_NV_CUINFO"
        /*0018*/ 	.short	0x0002
        /*001a*/ 	.short	0x0064
        /*001c*/ 	.short	0x0082
	.zero		2


//--------------------- .nv.info                  --------------------------
	.section	.nv.info,"",@"SHT_CUDA_INFO"
	.align	4


	//----- nvinfo : EIATTR_REGCOUNT
	.align		4
        /*0000*/ 	.byte	0x04, 0x2f
        /*0002*/ 	.short	(.L_1 - .L_0)
	.align		4
.L_0:
        /*0004*/ 	.word	index@(_Z15matrixMulKernelPiS_S_)
        /*0008*/ 	.word	0x00000020


	//----- nvinfo : EIATTR_FRAME_SIZE
	.align		4
.L_1:
        /*000c*/ 	.byte	0x04, 0x11
        /*000e*/ 	.short	(.L_3 - .L_2)
	.align		4
.L_2:
        /*0010*/ 	.word	index@(_Z15matrixMulKernelPiS_S_)
        /*0014*/ 	.word	0x00000000


	//----- nvinfo : EIATTR_MIN_STACK_SIZE
	.align		4
.L_3:
        /*0018*/ 	.byte	0x04, 0x12
        /*001a*/ 	.short	(.L_5 - .L_4)
	.align		4
.L_4:
        /*001c*/ 	.word	index@(_Z15matrixMulKernelPiS_S_)
        /*0020*/ 	.word	0x00000000
.L_5:


//--------------------- .nv.compat                --------------------------
	.section	.nv.compat,"",@"SHT_CUDA_COMPAT_INFO"
	.align	4
        /*0000*/ 	.byte	0x02, 0x09, 0x00, 0x00, 0x02, 0x02, 0x01, 0x00, 0x02, 0x05, 0x05, 0x00, 0x03, 0x07, 0x01, 0x01
        /*0010*/ 	.byte	0x02, 0x03, 0x00, 0x00, 0x02, 0x06, 0x01, 0x00, 0x04, 0x0b, 0x08, 0x00, 0x09, 0x00, 0x00, 0x00
        /*0020*/ 	.byte	0x00, 0x00, 0x00, 0x00


//--------------------- .nv.info._Z15matrixMulKernelPiS_S_ --------------------------
	.section	.nv.info._Z15matrixMulKernelPiS_S_,"",@"SHT_CUDA_INFO"
	.sectionflags	@""
	.align	4


	//----- nvinfo : EIATTR_CUDA_API_VERSION
	.align		4
        /*0000*/ 	.byte	0x04, 0x37
        /*0002*/ 	.short	(.L_7 - .L_6)
.L_6:
        /*0004*/ 	.word	0x00000082


	//----- nvinfo : EIATTR_KPARAM_INFO
	.align		4
.L_7:
        /*0008*/ 	.byte	0x04, 0x17
        /*000a*/ 	.short	(.L_9 - .L_8)
.L_8:
        /*000c*/ 	.word	0x00000000
        /*0010*/ 	.short	0x0002
        /*0012*/ 	.short	0x0010
        /*0014*/ 	.byte	0x00, 0xf5, 0x21, 0x00


	//----- nvinfo : EIATTR_KPARAM_INFO
	.align		4
.L_9:
        /*0018*/ 	.byte	0x04, 0x17
        /*001a*/ 	.short	(.L_11 - .L_10)
.L_10:
        /*001c*/ 	.word	0x00000000
        /*0020*/ 	.short	0x0001
        /*0022*/ 	.short	0x0008
        /*0024*/ 	.byte	0x00, 0xf5, 0x21, 0x00


	//----- nvinfo : EIATTR_KPARAM_INFO
	.align		4
.L_11:
        /*0028*/ 	.byte	0x04, 0x17
        /*002a*/ 	.short	(.L_13 - .L_12)
.L_12:
        /*002c*/ 	.word	0x00000000
        /*0030*/ 	.short	0x0000
        /*0032*/ 	.short	0x0000
        /*0034*/ 	.byte	0x00, 0xf5, 0x21, 0x00


	//----- nvinfo : EIATTR_SPARSE_MMA_MASK
	.align		4
.L_13:
        /*0038*/ 	.byte	0x03, 0x50
        /*003a*/ 	.short	0x0000


	//----- nvinfo : EIATTR_MAXREG_COUNT
	.align		4
        /*003c*/ 	.byte	0x03, 0x1b
        /*003e*/ 	.short	0x00ff


	//----- nvinfo : EIATTR_MERCURY_ISA_VERSION
	.align		4
        /*0040*/ 	.byte	0x03, 0x5f
        /*0042*/ 	.short	0x0101


	//----- nvinfo : EIATTR_VRC_CTA_INIT_COUNT
	.align		4
        /*0044*/ 	.byte	0x02, 0x4a
	.zero		1
	.zero		1


	//----- nvinfo : EIATTR_EXIT_INSTR_OFFSETS
	.align		4
        /*0048*/ 	.byte	0x04, 0x1c
        /*004a*/ 	.short	(.L_15 - .L_14)


	//   ....[0]....
.L_14:
        /*004c*/ 	.word	0x000003d0


	//----- nvinfo : EIATTR_CBANK_PARAM_SIZE
	.align		4
.L_15:
        /*0050*/ 	.byte	0x03, 0x19
        /*0052*/ 	.short	0x0018


	//----- nvinfo : EIATTR_PARAM_CBANK
	.align		4
        /*0054*/ 	.byte	0x04, 0x0a
        /*0056*/ 	.short	(.L_17 - .L_16)
	.align		4
.L_16:
        /*0058*/ 	.word	index@(.nv.constant0._Z15matrixMulKernelPiS_S_)
        /*005c*/ 	.short	0x0380
        /*005e*/ 	.short	0x0018


	//----- nvinfo : EIATTR_SW_WAR
	.align		4
.L_17:
        /*0060*/ 	.byte	0x04, 0x36
        /*0062*/ 	.short	(.L_19 - .L_18)
.L_18:
        /*0064*/ 	.word	0x00000008
.L_19:


//--------------------- .nv.callgraph             --------------------------
	.section	.nv.callgraph,"",@"SHT_CUDA_CALLGRAPH"
	.align	4
	.sectionentsize	8
	.align		4
        /*0000*/ 	.word	0x00000000
	.align		4
        /*0004*/ 	.word	0xffffffff
	.align		4
        /*0008*/ 	.word	0x00000000
	.align		4
        /*000c*/ 	.word	0xfffffffe
	.align		4
        /*0010*/ 	.word	0x00000000
	.align		4
        /*0014*/ 	.word	0xfffffffd
	.align		4
        /*0018*/ 	.word	0x00000000
	.align		4
        /*001c*/ 	.word	0xfffffffc


//--------------------- .text._Z15matrixMulKernelPiS_S_ --------------------------
	.section	.text._Z15matrixMulKernelPiS_S_,"ax",@progbits
	.align	128
        .global         _Z15matrixMulKernelPiS_S_
        .type           _Z15matrixMulKernelPiS_S_,@function
        .size           _Z15matrixMulKernelPiS_S_,(.L_x_1 - _Z15matrixMulKernelPiS_S_)
        .other          _Z15matrixMulKernelPiS_S_,@"STO_CUDA_ENTRY STV_DEFAULT"
_Z15matrixMulKernelPiS_S_:
.text._Z15matrixMulKernelPiS_S_:
[----:B------:R-:W-:Y:S01]  /*0000*/  LDC R1, c[0x0][0x37c] ;  /* 0x0000df00ff017b82 */ /* 0x000fe20000000800 */
[----:B------:R-:W0:Y:S07]  /*0010*/  S2R R7, SR_TID.Y ;  /* 0x0000000000077919 */ /* 0x000e2e0000002200 */
[----:B------:R-:W1:Y:S01]  /*0020*/  LDC.64 R2, c[0x0][0x388] ;  /* 0x0000e200ff027b82 */ /* 0x000e620000000a00 */
[----:B------:R-:W2:Y:S01]  /*0030*/  LDCU.64 UR4, c[0x0][0x358] ;  /* 0x00006b00ff0477ac */ /* 0x000ea20008000a00 */
[----:B------:R-:W1:Y:S06]  /*0040*/  S2R R0, SR_TID.X ;  /* 0x0000000000007919 */ /* 0x000e6c0000002100 */
[----:B------:R-:W3:Y:S01]  /*0050*/  LDC.64 R4, c[0x0][0x380] ;  /* 0x0000e000ff047b82 */ /* 0x000ee20000000a00 */
[----:B0-----:R-:W-:Y:S01]  /*0060*/  SHF.L.U32 R7, R7, 0x4, RZ ;  /* 0x0000000407077819 */ /* 0x001fe200000006ff */
[----:B-1----:R-:W-:-:S04]  /*0070*/  IMAD.WIDE.U32 R2, R0, 0x4, R2 ;  /* 0x0000000400027825 */ /* 0x002fc800078e0002 */
[----:B---3--:R-:W-:Y:S01]  /*0080*/  IMAD.WIDE.U32 R4, R7, 0x4, R4 ;  /* 0x0000000407047825 */ /* 0x008fe200078e0004 */
[----:B--2---:R-:W2:Y:S04]  /*0090*/  LDG.E R9, desc[UR4][R2.64] ;  /* 0x0000000402097981 */ /* 0x004ea8000c1e1900 */
[----:B------:R-:W2:Y:S04]  /*00a0*/  LDG.E R6, desc[UR4][R4.64] ;  /* 0x0000000404067981 */ /* 0x000ea8000c1e1900 */
[----:B------:R-:W3:Y:S04]  /*00b0*/  LDG.E R24, desc[UR4][R2.64+0x40] ;  /* 0x0000400402187981 */ /* 0x000ee8000c1e1900 */
[----:B------:R-:W3:Y:S04]  /*00c0*/  LDG.E R11, desc[UR4][R4.64+0x4] ;  /* 0x00000404040b7981 */ /* 0x000ee8000c1e1900 */
[----:B------:R-:W4:Y:S04]  /*00d0*/  LDG.E R10, desc[UR4][R2.64+0x80] ;  /* 0x00008004020a7981 */ /* 0x000f28000c1e1900 */
[----:B------:R-:W4:Y:S04]  /*00e0*/  LDG.E R13, desc[UR4][R4.64+0x8] ;  /* 0x00000804040d7981 */ /* 0x000f28000c1e1900 */
[----:B------:R-:W5:Y:S04]  /*00f0*/  LDG.E R20, desc[UR4][R2.64+0xc0] ;  /* 0x0000c00402147981 */ /* 0x000f68000c1e1900 */
        /* <DEDUP_REMOVED lines=12> */
[----:B------:R-:W5:Y:S01]  /*01c0*/  LDG.E R29, desc[UR4][R2.64+0x3c0] ;  /* 0x0003c004021d7981 */ /* 0x000f62000c1e1900 */
[----:B--2---:R-:W-:-:S03]  /*01d0*/  IMAD R8, R6, R9, RZ ;  /* 0x0000000906087224 */ /* 0x004fc600078e02ff */
[----:B------:R-:W2:Y:S04]  /*01e0*/  LDG.E R6, desc[UR4][R2.64+0x240] ;  /* 0x0002400402067981 */ /* 0x000ea8000c1e1900 */
[----:B------:R-:W2:Y:S01]  /*01f0*/  LDG.E R9, desc[UR4][R4.64+0x24] ;  /* 0x0000240404097981 */ /* 0x000ea2000c1e1900 */
[----:B---3--:R-:W-:-:S03]  /*0200*/  IMAD R24, R11, R24, R8 ;  /* 0x000000180b187224 */ /* 0x008fc600078e0208 */
[----:B------:R-:W3:Y:S04]  /*0210*/  LDG.E R8, desc[UR4][R2.64+0x280] ;  /* 0x0002800402087981 */ /* 0x000ee8000c1e1900 */
[----:B------:R-:W3:Y:S01]  /*0220*/  LDG.E R11, desc[UR4][R4.64+0x28] ;  /* 0x00002804040b7981 */ /* 0x000ee2000c1e1900 */
[----:B----4-:R-:W-:-:S03]  /*0230*/  IMAD R24, R13, R10, R24 ;  /* 0x0000000a0d187224 */ /* 0x010fc600078e0218 */
[----:B------:R-:W4:Y:S04]  /*0240*/  LDG.E R10, desc[UR4][R2.64+0x2c0] ;  /* 0x0002c004020a7981 */ /* 0x000f28000c1e1900 */
[----:B------:R-:W4:Y:S01]  /*0250*/  LDG.E R13, desc[UR4][R4.64+0x2c] ;  /* 0x00002c04040d7981 */ /* 0x000f22000c1e1900 */
[----:B-----5:R-:W-:-:S03]  /*0260*/  IMAD R24, R23, R20, R24 ;  /* 0x0000001417187224 */ /* 0x020fc600078e0218 */
[----:B------:R-:W5:Y:S04]  /*0270*/  LDG.E R23, desc[UR4][R2.64+0x300] ;  /* 0x0003000402177981 */ /* 0x000f68000c1e1900 */
[----:B------:R-:W5:Y:S01]  /*0280*/  LDG.E R20, desc[UR4][R4.64+0x30] ;  /* 0x0000300404147981 */ /* 0x000f62000c1e1900 */
[----:B------:R-:W-:-:S03]  /*0290*/  IMAD R24, R25, R22, R24 ;  /* 0x0000001619187224 */ /* 0x000fc600078e0218 */
[----:B------:R-:W5:Y:S04]  /*02a0*/  LDG.E R25, desc[UR4][R2.64+0x340] ;  /* 0x0003400402197981 */ /* 0x000f68000c1e1900 */
[----:B------:R-:W5:Y:S01]  /*02b0*/  LDG.E R22, desc[UR4][R4.64+0x34] ;  /* 0x0000340404167981 */ /* 0x000f62000c1e1900 */
[----:B------:R-:W-:-:S03]  /*02c0*/  IMAD R15, R15, R12, R24 ;  /* 0x0000000c0f0f7224 */ /* 0x000fc600078e0218 */
[----:B------:R-:W5:Y:S04]  /*02d0*/  LDG.E R24, desc[UR4][R4.64+0x38] ;  /* 0x0000380404187981 */ /* 0x000f68000c1e1900 */
[----:B------:R-:W5:Y:S01]  /*02e0*/  LDG.E R12, desc[UR4][R4.64+0x3c] ;  /* 0x00003c04040c7981 */ /* 0x000f62000c1e1900 */
[----:B------:R-:W-:-:S04]  /*02f0*/  IMAD R14, R17, R14, R15 ;  /* 0x0000000e110e7224 */ /* 0x000fc800078e020f */
[----:B------:R-:W-:-:S04]  /*0300*/  IMAD R14, R19, R16, R14 ;  /* 0x00000010130e7224 */ /* 0x000fc800078e020e */
[----:B------:R-:W-:Y:S02]  /*0310*/  IMAD R18, R21, R18, R14 ;  /* 0x0000001215127224 */ /* 0x000fe400078e020e */
[----:B------:R-:W0:Y:S01]  /*0320*/  LDC.64 R14, c[0x0][0x390] ;  /* 0x0000e400ff0e7b82 */ /* 0x000e220000000a00 */
[----:B------:R-:W-:-:S05]  /*0330*/  IADD3 R7, PT, PT, R7, R0, RZ ;  /* 0x0000000007077210 */ /* 0x000fca0007ffe0ff */
[----:B0-----:R-:W-:-:S04]  /*0340*/  IMAD.WIDE.U32 R14, R7, 0x4, R14 ;  /* 0x00000004070e7825 */ /* 0x001fc800078e000e */
[----:B--2---:R-:W-:-:S04]  /*0350*/  IMAD R6, R9, R6, R18 ;  /* 0x0000000609067224 */ /* 0x004fc800078e0212 */
[----:B---3--:R-:W-:-:S04]  /*0360*/  IMAD R6, R11, R8, R6 ;  /* 0x000000080b067224 */ /* 0x008fc800078e0206 */
[----:B----4-:R-:W-:-:S04]  /*0370*/  IMAD R6, R13, R10, R6 ;  /* 0x0000000a0d067224 */ /* 0x010fc800078e0206 */
[----:B-----5:R-:W-:-:S04]  /*0380*/  IMAD R6, R20, R23, R6 ;  /* 0x0000001714067224 */ /* 0x020fc800078e0206 */
[----:B------:R-:W-:-:S04]  /*0390*/  IMAD R6, R22, R25, R6 ;  /* 0x0000001916067224 */ /* 0x000fc800078e0206 */
[----:B------:R-:W-:-:S04]  /*03a0*/  IMAD R6, R24, R27, R6 ;  /* 0x0000001b18067224 */ /* 0x000fc800078e0206 */
[----:B------:R-:W-:-:S05]  /*03b0*/  IMAD R29, R12, R29, R6 ;  /* 0x0000001d0c1d7224 */ /* 0x000fca00078e0206 */
[----:B------:R-:W-:Y:S01]  /*03c0*/  STG.E desc[UR4][R14.64], R29 ;  /* 0x0000001d0e007986 */ /* 0x000fe2000c101904 */
[----:B------:R-:W-:Y:S05]  /*03d0*/  EXIT ;  /* 0x000000000000794d */ /* 0x000fea0003800000 */
.L_x_0:
[----:B------:R-:W-:-:S00]  /*03e0*/  BRA `(.L_x_0) ;  /* 0xfffffffc00fc7947 */ /* 0x000fc0000383ffff */
[----:B------:R-:W-:-:S00]  /*03f0*/  NOP ;  /* 0x0000000000007918 */ /* 0x000fc00000000000 */
        /* <DEDUP_REMOVED lines=8> */
.L_x_1:


//--------------------- .nv.shared.reserved.0     --------------------------
	.section	.nv.shared.reserved.0,"aw",@nobits
	.weak		__nv_reservedSMEM_offset_0_alias
	.size		__nv_reservedSMEM_offset_0_alias, 0, 64
	.other		__nv_reservedSMEM_offset_0_alias,@"STO_CUDA_RESERVED_SHARED STV_DEFAULT"
__nv_reservedSMEM_offset_0_alias:
	.zero		0
	.zero		64


//--------------------- .nv.constant0._Z15matrixMulKernelPiS_S_ --------------------------
	.section	.nv.constant0._Z15matrixMulKernelPiS_S_,"a",@progbits
	.sectionflags	@""
	.align	4
.nv.constant0._Z15matrixMulKernelPiS_S_:
	.zero		920


//--------------------- SYMBOLS --------------------------

	.type		.nv.reservedSmem.offset0,@object
	.size		.nv.reservedSmem.offset0,0x4
